//
// Generated by NVIDIA NVVM Compiler
//
// Compiler Build ID: CL-36424714
// Cuda compilation tools, release 13.0, V13.0.88
// Based on NVVM 20.0.0
//

.version 9.0
.target sm_100
.address_size 64

	// .globl	_Z12small_changeP4data
.extern .func  (.param .b32 func_retval0) vprintf
(
	.param .b64 vprintf_param_0,
	.param .b64 vprintf_param_1
)
;
.global .align 1 .b8 $str[19] = {91, 107, 101, 114, 110, 101, 108, 93, 58, 32, 100, 49, 32, 61, 32, 37, 100, 10};

.visible .entry _Z12small_changeP4data(
	.param .u64 .ptr .align 1 _Z12small_changeP4data_param_0
)
{
	.local .align 8 .b8 	__local_depot0[8];
	.reg .b64 	%SP;
	.reg .b64 	%SPL;
	.reg .b32 	%r<6>;
	.reg .b64 	%rd<7>;

	mov.u64 	%SPL, __local_depot0;
	cvta.local.u64 	%SP, %SPL;
	ld.param.u64 	%rd1, [_Z12small_changeP4data_param_0];
	cvta.to.global.u64 	%rd2, %rd1;
	add.u64 	%rd3, %SP, 0;
	add.u64 	%rd4, %SPL, 0;
	mov.b32 	%r1, 2;
	st.global.u32 	[%rd2], %r1;
	st.local.u32 	[%rd4], %r1;
	mov.u64 	%rd5, $str;
	cvta.global.u64 	%rd6, %rd5;
	{ // callseq 0, 0
	.param .b64 param0;
	st.param.b64 	[param0], %rd6;
	.param .b64 param1;
	st.param.b64 	[param1], %rd3;
	.param .b32 retval0;
	call.uni (retval0), 
	vprintf, 
	(
	param0, 
	param1
	);
	ld.param.b32 	%r2, [retval0];
	} // callseq 0
	mov.b32 	%r4, 3;
	st.global.u32 	[%rd2+4], %r4;
	mov.b32 	%r5, 4;
	st.global.u32 	[%rd2+8], %r5;
	ret;

}


// ===== COMPILED SASS (sm_100) =====

	.target	sm_100

	.elftype	@"ET_EXEC"


//--------------------- .note.nv.tkinfo           --------------------------
	.section	.note.nv.tkinfo,"",@"SHT_NOTE"
	.sectionflags	@"SHF_NOTE_NV_TKINFO"
	.tkinfo
        /*0018*/ 	.word	0x00000002
        /*0030*/ 	.string	""
        /*0030*/ 	.string	"ptxas"
        /*0030*/ 	.string	"Cuda compilation tools, release 13.0, V13.0.88"
        /*0030*/ 	.string	"Build cuda_13.0.r13.0/compiler.36424714_0"
        /*0030*/ 	.string	"-arch sm_100 -m 64 "



//--------------------- .note.nv.cuinfo           --------------------------
	.section	.note.nv.cuinfo,"",@"SHT_NOTE"
	.sectionflags	@"SHF_NOTE_NV_CUINFO"
        /*0018*/ 	.short	0x0002
        /*001a*/ 	.short	0x0064
        /*001c*/ 	.short	0x0082
	.zero		2


//--------------------- .nv.info                  --------------------------
	.section	.nv.info,"",@"SHT_CUDA_INFO"
	.align	4


	//----- nvinfo : EIATTR_REGCOUNT
	.align		4
        /*0000*/ 	.byte	0x04, 0x2f
        /*0002*/ 	.short	(.L_2 - .L_1)
	.align		4
.L_1:
        /*0004*/ 	.word	index@(_Z12small_changeP4data)
        /*0008*/ 	.word	0x00000018


	//----- nvinfo : EIATTR_FRAME_SIZE
	.align		4
.L_2:
        /*000c*/ 	.byte	0x04, 0x11
        /*000e*/ 	.short	(.L_4 - .L_3)
	.align		4
.L_3:
        /*0010*/ 	.word	index@(_Z12small_changeP4data)
        /*0014*/ 	.word	0x00000008


	//----- nvinfo : EIATTR_MIN_STACK_SIZE
	.align		4
.L_4:
        /*0018*/ 	.byte	0x04, 0x12
        /*001a*/ 	.short	(.L_6 - .L_5)
	.align		4
.L_5:
        /*001c*/ 	.word	index@(_Z12small_changeP4data)
        /*0020*/ 	.word	0x00000008
.L_6:


//--------------------- .nv.compat                --------------------------
	.section	.nv.compat,"",@"SHT_CUDA_COMPAT_INFO"
	.align	4
        /*0000*/ 	.byte	0x02, 0x09, 0x00, 0x00, 0x02, 0x02, 0x01, 0x00, 0x02, 0x05, 0x05, 0x00, 0x03, 0x07, 0x01, 0x01
        /*0010*/ 	.byte	0x02, 0x03, 0x00, 0x00, 0x02, 0x06, 0x01, 0x00, 0x04, 0x0b, 0x08, 0x00, 0x09, 0x00, 0x00, 0x00
        /*0020*/ 	.byte	0x00, 0x00, 0x00, 0x00


//--------------------- .nv.info._Z12small_changeP4data --------------------------
	.section	.nv.info._Z12small_changeP4data,"",@"SHT_CUDA_INFO"
	.sectionflags	@""
	.align	4


	//----- nvinfo : EIATTR_CUDA_API_VERSION
	.align		4
        /*0000*/ 	.byte	0x04, 0x37
        /*0002*/ 	.short	(.L_8 - .L_7)
.L_7:
        /*0004*/ 	.word	0x00000082


	//----- nvinfo : EIATTR_KPARAM_INFO
	.align		4
.L_8:
        /*0008*/ 	.byte	0x04, 0x17
        /*000a*/ 	.short	(.L_10 - .L_9)
.L_9:
        /*000c*/ 	.word	0x00000000
        /*0010*/ 	.short	0x0000
        /*0012*/ 	.short	0x0000
        /*0014*/ 	.byte	0x00, 0xf5, 0x21, 0x00


	//----- nvinfo : EIATTR_SPARSE_MMA_MASK
	.align		4
.L_10:
        /*0018*/ 	.byte	0x03, 0x50
        /*001a*/ 	.short	0x0000


	//----- nvinfo : EIATTR_MAXREG_COUNT
	.align		4
        /*001c*/ 	.byte	0x03, 0x1b
        /*001e*/ 	.short	0x00ff


	//----- nvinfo : EIATTR_EXTERNS
	.align		4
        /*0020*/ 	.byte	0x04, 0x0f
        /*0022*/ 	.short	(.L_12 - .L_11)


	//   ....[0]....
	.align		4
.L_11:
        /*0024*/ 	.word	index@(vprintf)


	//----- nvinfo : EIATTR_MERCURY_ISA_VERSION
	.align		4
.L_12:
        /*0028*/ 	.byte	0x03, 0x5f
        /*002a*/ 	.short	0x0101


	//----- nvinfo : EIATTR_VRC_CTA_INIT_COUNT
	.align		4
        /*002c*/ 	.byte	0x02, 0x4a
	.zero		1
	.zero		1


	//----- nvinfo : EIATTR_SYSCALL_OFFSETS
	.align		4
        /*0030*/ 	.byte	0x04, 0x46
        /*0032*/ 	.short	(.L_14 - .L_13)


	//   ....[0]....
.L_13:
        /*0034*/ 	.word	0x00000110


	//----- nvinfo : EIATTR_EXIT_INSTR_OFFSETS
	.align		4
.L_14:
        /*0038*/ 	.byte	0x04, 0x1c
        /*003a*/ 	.short	(.L_16 - .L_15)


	//   ....[0]....
.L_15:
        /*003c*/ 	.word	0x00000170


	//----- nvinfo : EIATTR_CBANK_PARAM_SIZE
	.align		4
.L_16:
        /*0040*/ 	.byte	0x03, 0x19
        /*0042*/ 	.short	0x0008


	//----- nvinfo : EIATTR_PARAM_CBANK
	.align		4
        /*0044*/ 	.byte	0x04, 0x0a
        /*0046*/ 	.short	(.L_18 - .L_17)
	.align		4
.L_17:
        /*0048*/ 	.word	index@(.nv.constant0._Z12small_changeP4data)
        /*004c*/ 	.short	0x0380
        /*004e*/ 	.short	0x0008


	//----- nvinfo : EIATTR_SW_WAR
	.align		4
.L_18:
        /*0050*/ 	.byte	0x04, 0x36
        /*0052*/ 	.short	(.L_20 - .L_19)
.L_19:
        /*0054*/ 	.word	0x00000008
.L_20:


//--------------------- .nv.callgraph             --------------------------
	.section	.nv.callgraph,"",@"SHT_CUDA_CALLGRAPH"
	.align	4
	.sectionentsize	8
	.align		4
        /*0000*/ 	.word	0x00000000
	.align		4
        /*0004*/ 	.word	0xffffffff
	.align		4
        /*0008*/ 	.word	index@(_Z12small_changeP4data)
	.align		4
        /*000c*/ 	.word	index@(vprintf)
	.align		4
        /*0010*/ 	.word	0x00000000
	.align		4
        /*0014*/ 	.word	0xfffffffe
	.align		4
        /*0018*/ 	.word	0x00000000
	.align		4
        /*001c*/ 	.word	0xfffffffd
	.align		4
        /*0020*/ 	.word	0x00000000
	.align		4
        /*0024*/ 	.word	0xfffffffc


//--------------------- .nv.constant4             --------------------------
	.section	.nv.constant4,"a",@progbits
	.align	8
	.align		8
.nv.constant4:
        /*0000*/ 	.dword	vprintf
	.align		8
        /*0008*/ 	.dword	$str


//--------------------- .text._Z12small_changeP4data --------------------------
	.section	.text._Z12small_changeP4data,"ax",@progbits
	.align	128
        .global         _Z12small_changeP4data
        .type           _Z12small_changeP4data,@function
        .size           _Z12small_changeP4data,(.L_x_2 - _Z12small_changeP4data)
        .other          _Z12small_changeP4data,@"STO_CUDA_ENTRY STV_DEFAULT"
_Z12small_changeP4data:
.text._Z12small_changeP4data:
[----:B------:R-:W0:Y:S08]  /*0000*/  LDC R1, c[0x0][0x37c] ;  /* 0x0000df00ff017b82 */ /* 0x000e300000000800 */
[----:B------:R-:W1:Y:S01]  /*0010*/  LDC.64 R2, c[0x0][0x380] ;  /* 0x0000e000ff027b82 */ /* 0x000e620000000a00 */
[----:B------:R-:W1:Y:S01]  /*0020*/  LDCU.64 UR36, c[0x0][0x358] ;  /* 0x00006b00ff2477ac */ /* 0x000e620008000a00 */
[----:B0-----:R-:W-:Y:S01]  /*0030*/  VIADD R1, R1, 0xfffffff8 ;  /* 0xfffffff801017836 */ /* 0x001fe20000000000 */
[----:B------:R-:W-:Y:S01]  /*0040*/  MOV R0, 0x0 ;  /* 0x0000000000007802 */ /* 0x000fe20000000f00 */
[----:B------:R-:W-:Y:S01]  /*0050*/  IMAD.MOV.U32 R10, RZ, RZ, 0x2 ;  /* 0x00000002ff0a7424 */ /* 0x000fe200078e00ff */
[----:B------:R-:W0:Y:S03]  /*0060*/  LDCU UR4, c[0x0][0x2f8] ;  /* 0x00005f00ff0477ac */ /* 0x000e260008000800 */
[----:B------:R2:W3:Y:S01]  /*0070*/  LDC.64 R8, c[0x4][R0] ;  /* 0x0100000000087b82 */ /* 0x0004e20000000a00 */
[----:B------:R2:W-:Y:S01]  /*0080*/  STL [R1], R10 ;  /* 0x0000000a01007387 */ /* 0x0005e20000100800 */
[----:B------:R-:W4:Y:S01]  /*0090*/  LDCU.64 UR6, c[0x4][0x8] ;  /* 0x01000100ff0677ac */ /* 0x000f220008000a00 */
[----:B------:R-:W5:Y:S01]  /*00a0*/  LDCU UR5, c[0x0][0x2fc] ;  /* 0x00005f80ff0577ac */ /* 0x000f620008000800 */
[----:B0-----:R-:W-:Y:S01]  /*00b0*/  IADD3 R6, P0, PT, R1, UR4, RZ ;  /* 0x0000000401067c10 */ /* 0x001fe2000ff1e0ff */
[----:B-1----:R2:W-:Y:S01]  /*00c0*/  STG.E desc[UR36][R2.64], R10 ;  /* 0x0000000a02007986 */ /* 0x0025e2000c101924 */
[----:B----4-:R-:W-:Y:S01]  /*00d0*/  MOV R4, UR6 ;  /* 0x0000000600047c02 */ /* 0x010fe20008000f00 */
[----:B------:R-:W-:Y:S01]  /*00e0*/  IMAD.U32 R5, RZ, RZ, UR7 ;  /* 0x00000007ff057e24 */ /* 0x000fe2000f8e00ff */
[----:B-----5:R-:W-:-:S09]  /*00f0*/  IADD3.X R7, PT, PT, RZ, UR5, RZ, P0, !PT ;  /* 0x00000005ff077c10 */ /* 0x020fd200087fe4ff */
[----:B------:R-:W-:-:S07]  /*0100*/  LEPC R20, `(.L_x_0) ;  /* 0x000000001014794e */ /* 0x000fce0000000000 */
[----:B--23--:R-:W-:Y:S05]  /*0110*/  CALL.ABS.NOINC R8 ;  /* 0x0000000008007343 */ /* 0x00cfea0003c00000 */
.L_x_0:
[----:B------:R-:W0:Y:S01]  /*0120*/  LDC.64 R2, c[0x0][0x380] ;  /* 0x0000e000ff027b82 */ /* 0x000e220000000a00 */
[----:B------:R-:W-:Y:S02]  /*0130*/  HFMA2 R7, -RZ, RZ, 0, 2.384185791015625e-07 ;  /* 0x00000004ff077431 */ /* 0x000fe400000001ff */
[----:B------:R-:W-:-:S05]  /*0140*/  IMAD.MOV.U32 R5, RZ, RZ, 0x3 ;  /* 0x00000003ff057424 */ /* 0x000fca00078e00ff */
[----:B0-----:R-:W-:Y:S04]  /*0150*/  STG.E desc[UR36][R2.64+0x4], R5 ;  /* 0x0000040502007986 */ /* 0x001fe8000c101924 */
[----:B------:R-:W-:Y:S01]  /*0160*/  STG.E desc[UR36][R2.64+0x8], R7 ;  /* 0x0000080702007986 */ /* 0x000fe2000c101924 */
[----:B------:R-:W-:Y:S05]  /*0170*/  EXIT ;  /* 0x000000000000794d */ /* 0x000fea0003800000 */
.L_x_1:
[----:B------:R-:W-:-:S00]  /*0180*/  BRA `(.L_x_1) ;  /* 0xfffffffc00fc7947 */ /* 0x000fc0000383ffff */
[----:B------:R-:W-:-:S00]  /*0190*/  NOP ;  /* 0x0000000000007918 */ /* 0x000fc00000000000 */
        /* <DEDUP_REMOVED lines=14> */
.L_x_2:


//--------------------- .nv.global.init           --------------------------
	.section	.nv.global.init,"aw",@progbits
.nv.global.init:
	.type		$str,@object
	.size		$str,(.L_0 - $str)
$str:
        /*0000*/ 	.byte	0x5b, 0x6b, 0x65, 0x72, 0x6e, 0x65, 0x6c, 0x5d, 0x3a, 0x20, 0x64, 0x31, 0x20, 0x3d, 0x20, 0x25
        /*0010*/ 	.byte	0x64, 0x0a, 0x00
.L_0:


//--------------------- .nv.shared.reserved.0     --------------------------
	.section	.nv.shared.reserved.0,"aw",@nobits
	.weak		__nv_reservedSMEM_offset_0_alias
	.size		__nv_reservedSMEM_offset_0_alias, 0, 64
	.other		__nv_reservedSMEM_offset_0_alias,@"STO_CUDA_RESERVED_SHARED STV_DEFAULT"
__nv_reservedSMEM_offset_0_alias:
	.zero		0
	.zero		64


//--------------------- .nv.constant0._Z12small_changeP4data --------------------------
	.section	.nv.constant0._Z12small_changeP4data,"a",@progbits
	.sectionflags	@""
	.align	4
.nv.constant0._Z12small_changeP4data:
	.zero		904


//--------------------- SYMBOLS --------------------------

	.type		.nv.reservedSmem.offset0,@object
	.size		.nv.reservedSmem.offset0,0x4
	.type		vprintf,@function
